	.headerflags	@"EF_CUDA_TEXMODE_UNIFIED EF_CUDA_64BIT_ADDRESS EF_CUDA_SM89 EF_CUDA_VIRTUAL_SM(EF_CUDA_SM89)"
	.elftype	@"ET_EXEC"


//--------------------- .nv.info                  --------------------------
	.section	.nv.info,"",@"SHT_CUDA_INFO"
	.align	4


	//----- nvinfo : EIATTR_REGCOUNT
	.align		4
        /*0000*/ 	.byte	0x04, 0x2f
        /*0002*/ 	.short	(.L_1 - .L_0)
	.align		4
.L_0:
        /*0004*/ 	.word	index@(triton_per_fused_add_mul_pow_reciprocal_select_sum_unsqueeze_26)
        /*0008*/ 	.word	0x00000012


	//----- nvinfo : EIATTR_FRAME_SIZE
	.align		4
.L_1:
        /*000c*/ 	.byte	0x04, 0x11
        /*000e*/ 	.short	(.L_3 - .L_2)
	.align		4
.L_2:
        /*0010*/ 	.word	index@(triton_per_fused_add_mul_pow_reciprocal_select_sum_unsqueeze_26)
        /*0014*/ 	.word	0x00000000


	//----- nvinfo : EIATTR_MIN_STACK_SIZE
	.align		4
.L_3:
        /*0018*/ 	.byte	0x04, 0x12
        /*001a*/ 	.short	(.L_5 - .L_4)
	.align		4
.L_4:
        /*001c*/ 	.word	index@(triton_per_fused_add_mul_pow_reciprocal_select_sum_unsqueeze_26)
        /*0020*/ 	.word	0x00000000
.L_5:


//--------------------- .nv.info.triton_per_fused_add_mul_pow_reciprocal_select_sum_unsqueeze_26 --------------------------
	.section	.nv.info.triton_per_fused_add_mul_pow_reciprocal_select_sum_unsqueeze_26,"",@"SHT_CUDA_INFO"
	.sectionflags	@""
	.align	4


	//----- nvinfo : EIATTR_CUDA_API_VERSION
	.align		4
        /*0000*/ 	.byte	0x04, 0x37
        /*0002*/ 	.short	(.L_7 - .L_6)
.L_6:
        /*0004*/ 	.word	0x00000080


	//----- nvinfo : EIATTR_PARAM_CBANK
	.align		4
.L_7:
        /*0008*/ 	.byte	0x04, 0x0a
        /*000a*/ 	.short	(.L_9 - .L_8)
	.align		4
.L_8:
        /*000c*/ 	.word	index@(.nv.constant0.triton_per_fused_add_mul_pow_reciprocal_select_sum_unsqueeze_26)
        /*0010*/ 	.short	0x0160
        /*0012*/ 	.short	0x0028


	//----- nvinfo : EIATTR_CBANK_PARAM_SIZE
	.align		4
.L_9:
        /*0014*/ 	.byte	0x03, 0x19
        /*0016*/ 	.short	0x0028


	//----- nvinfo : EIATTR_KPARAM_INFO
	.align		4
        /*0018*/ 	.byte	0x04, 0x17
        /*001a*/ 	.short	(.L_11 - .L_10)
.L_10:
        /*001c*/ 	.word	0x00000000
        /*0020*/ 	.short	0x0004
        /*0022*/ 	.short	0x0020
        /*0024*/ 	.byte	0x00, 0xf4, 0x21, 0x00


	//----- nvinfo : EIATTR_KPARAM_INFO
	.align		4
.L_11:
        /*0028*/ 	.byte	0x04, 0x17
        /*002a*/ 	.short	(.L_13 - .L_12)
.L_12:
        /*002c*/ 	.word	0x00000000
        /*0030*/ 	.short	0x0003
        /*0032*/ 	.short	0x0018
        /*0034*/ 	.byte	0x00, 0xf0, 0x11, 0x00


	//----- nvinfo : EIATTR_KPARAM_INFO
	.align		4
.L_13:
        /*0038*/ 	.byte	0x04, 0x17
        /*003a*/ 	.short	(.L_15 - .L_14)
.L_14:
        /*003c*/ 	.word	0x00000000
        /*0040*/ 	.short	0x0002
        /*0042*/ 	.short	0x0010
        /*0044*/ 	.byte	0x00, 0xf4, 0x21, 0x00


	//----- nvinfo : EIATTR_KPARAM_INFO
	.align		4
.L_15:
        /*0048*/ 	.byte	0x04, 0x17
        /*004a*/ 	.short	(.L_17 - .L_16)
.L_16:
        /*004c*/ 	.word	0x00000000
        /*0050*/ 	.short	0x0001
        /*0052*/ 	.short	0x0008
        /*0054*/ 	.byte	0x00, 0xf4, 0x21, 0x00


	//----- nvinfo : EIATTR_KPARAM_INFO
	.align		4
.L_17:
        /*0058*/ 	.byte	0x04, 0x17
        /*005a*/ 	.short	(.L_19 - .L_18)
.L_18:
        /*005c*/ 	.word	0x00000000
        /*0060*/ 	.short	0x0000
        /*0062*/ 	.short	0x0000
        /*0064*/ 	.byte	0x00, 0xf4, 0x21, 0x00


	//----- nvinfo : EIATTR_MAXREG_COUNT
	.align		4
.L_19:
        /*0068*/ 	.byte	0x03, 0x1b
        /*006a*/ 	.short	0x00ff


	//----- nvinfo : EIATTR_COOP_GROUP_MASK_REGIDS
	.align		4
        /*006c*/ 	.byte	0x04, 0x29
        /*006e*/ 	.short	(.L_21 - .L_20)


	//   ....[0]....
.L_20:
        /*0070*/ 	.word	0xffffffff


	//   ....[1]....
        /*0074*/ 	.word	0xffffffff


	//   ....[2]....
        /*0078*/ 	.word	0xffffffff


	//   ....[3]....
        /*007c*/ 	.word	0xffffffff


	//   ....[4]....
        /*0080*/ 	.word	0xffffffff


	//   ....[5]....
        /*0084*/ 	.word	0xffffffff


	//----- nvinfo : EIATTR_COOP_GROUP_INSTR_OFFSETS
	.align		4
.L_21:
        /*0088*/ 	.byte	0x04, 0x28
        /*008a*/ 	.short	(.L_23 - .L_22)


	//   ....[0]....
.L_22:
        /*008c*/ 	.word	0x000000c0


	//   ....[1]....
        /*0090*/ 	.word	0x000000f0


	//   ....[2]....
        /*0094*/ 	.word	0x00000110


	//   ....[3]....
        /*0098*/ 	.word	0x00000130


	//   ....[4]....
        /*009c*/ 	.word	0x00000150


	//   ....[5]....
        /*00a0*/ 	.word	0x000001d0


	//----- nvinfo : EIATTR_EXIT_INSTR_OFFSETS
	.align		4
.L_23:
        /*00a4*/ 	.byte	0x04, 0x1c
        /*00a6*/ 	.short	(.L_25 - .L_24)


	//   ....[0]....
.L_24:
        /*00a8*/ 	.word	0x00000340


	//----- nvinfo : EIATTR_REQNTID
	.align		4
.L_25:
        /*00ac*/ 	.byte	0x04, 0x10
        /*00ae*/ 	.short	(.L_27 - .L_26)
.L_26:
        /*00b0*/ 	.word	0x00000040
        /*00b4*/ 	.word	0x00000001
        /*00b8*/ 	.word	0x00000001
.L_27:


//--------------------- .nv.callgraph             --------------------------
	.section	.nv.callgraph,"",@"SHT_CUDA_CALLGRAPH"
	.align	4
	.sectionentsize	8
	.align		4
        /*0000*/ 	.word	0x00000000
	.align		4
        /*0004*/ 	.word	0xffffffff
	.align		4
        /*0008*/ 	.word	0x00000000
	.align		4
        /*000c*/ 	.word	0xfffffffe
	.align		4
        /*0010*/ 	.word	0x00000000
	.align		4
        /*0014*/ 	.word	0xfffffffd
	.align		4
        /*0018*/ 	.word	0x00000000
	.align		4
        /*001c*/ 	.word	0xfffffffc


//--------------------- .nv.rel.action            --------------------------
	.section	.nv.rel.action,"",@"SHT_CUDA_RELOCINFO"
	.align	8
	.sectionentsize	8
        /*0000*/ 	.byte	0x73, 0x00, 0x00, 0x00, 0x00, 0x00, 0x00, 0x00, 0x00, 0x00, 0x00, 0x11, 0x25, 0x00, 0x05, 0x36


//--------------------- .nv.constant0.triton_per_fused_add_mul_pow_reciprocal_select_sum_unsqueeze_26 --------------------------
	.section	.nv.constant0.triton_per_fused_add_mul_pow_reciprocal_select_sum_unsqueeze_26,"a",@progbits
	.sectionflags	@""
	.align	4
.nv.constant0.triton_per_fused_add_mul_pow_reciprocal_select_sum_unsqueeze_26:
	.zero		392


//--------------------- .text.triton_per_fused_add_mul_pow_reciprocal_select_sum_unsqueeze_26 --------------------------
	.section	.text.triton_per_fused_add_mul_pow_reciprocal_select_sum_unsqueeze_26,"ax",@progbits
	.sectionflags	@"SHF_BARRIERS=1"
	.sectioninfo	@"SHI_REGISTERS=18"
	.align	128
        .global         triton_per_fused_add_mul_pow_reciprocal_select_sum_unsqueeze_26
        .type           triton_per_fused_add_mul_pow_reciprocal_select_sum_unsqueeze_26,@function
        .size           triton_per_fused_add_mul_pow_reciprocal_select_sum_unsqueeze_26,(.L_x_1 - triton_per_fused_add_mul_pow_reciprocal_select_sum_unsqueeze_26)
        .other          triton_per_fused_add_mul_pow_reciprocal_select_sum_unsqueeze_26,@"STO_CUDA_ENTRY STV_DEFAULT"
triton_per_fused_add_mul_pow_reciprocal_select_sum_unsqueeze_26:
.text.triton_per_fused_add_mul_pow_reciprocal_select_sum_unsqueeze_26:
[----:B------:R-:W-:Y:S02]  /*0000*/  MOV R1, c[0x0][0x28] ;  /* 0x00000a0000017a02 */ /* 0x000fe40000000f00 */
[----:B------:R-:W0:Y:S01]  /*0010*/  S2R R13, SR_TID.X ;  /* 0x00000000000d7919 */ /* 0x000e220000002100 */
[----:B------:R-:W-:Y:S01]  /*0020*/  MOV R15, 0x4 ;  /* 0x00000004000f7802 */ /* 0x000fe20000000f00 */
[----:B------:R-:W-:Y:S01]  /*0030*/  ULDC.64 UR4, c[0x0][0x118] ;  /* 0x0000460000047ab9 */ /* 0x000fe20000000a00 */
[----:B0-----:R-:W-:-:S05]  /*0040*/  LOP3.LUT R4, R13, 0x3f, RZ, 0xc0, !PT ;  /* 0x0000003f0d047812 */ /* 0x001fca00078ec0ff */
[----:B------:R-:W-:-:S05]  /*0050*/  IMAD.WIDE.U32 R2, R4, R15, c[0x0][0x168] ;  /* 0x00005a0004027625 */ /* 0x000fca00078e000f */
[----:B------:R0:W2:Y:S01]  /*0060*/  LDG.E R0, [R2.64+0x1400] ;  /* 0x0014000402007981 */ /* 0x0000a2000c1e1900 */
[C---:B------:R-:W-:Y:S02]  /*0070*/  LOP3.LUT P0, RZ, R13.reuse, 0x1f, RZ, 0xc0, !PT ;  /* 0x0000001f0dff7812 */ /* 0x040fe4000780c0ff */
[----:B------:R-:W-:Y:S02]  /*0080*/  ISETP.GE.AND P1, PT, R13, 0x2, PT ;  /* 0x000000020d00780c */ /* 0x000fe40003f26270 */
[----:B0-----:R-:W-:-:S04]  /*0090*/  SHF.R.U32.HI R2, RZ, 0x3, R13 ;  /* 0x00000003ff027819 */ /* 0x001fc8000001160d */
[----:B------:R-:W-:Y:S01]  /*00a0*/  LOP3.LUT R3, R2, 0x4, RZ, 0xc0, !PT ;  /* 0x0000000402037812 */ /* 0x000fe200078ec0ff */
[----:B--2---:R-:W-:-:S06]  /*00b0*/  FMUL R5, R0, R0 ;  /* 0x0000000000057220 */ /* 0x004fcc0000400000 */
[----:B------:R-:W0:Y:S02]  /*00c0*/  SHFL.BFLY PT, R5, R5, 0x10, 0x1f ;  /* 0x0e001f0005057f89 */ /* 0x000e2400000e0000 */
[----:B0-----:R-:W-:Y:S01]  /*00d0*/  FFMA R6, R0, R0, R5 ;  /* 0x0000000000067223 */ /* 0x001fe20000000005 */
[----:B------:R-:W-:-:S04]  /*00e0*/  LOP3.LUT R5, R13, 0x1, RZ, 0xc0, !PT ;  /* 0x000000010d057812 */ /* 0x000fc800078ec0ff */
[----:B------:R-:W0:Y:S02]  /*00f0*/  SHFL.BFLY PT, R7, R6, 0x8, 0x1f ;  /* 0x0d001f0006077f89 */ /* 0x000e2400000e0000 */
[----:B0-----:R-:W-:-:S05]  /*0100*/  FADD R7, R6, R7 ;  /* 0x0000000706077221 */ /* 0x001fca0000000000 */
[----:B------:R-:W0:Y:S02]  /*0110*/  SHFL.BFLY PT, R8, R7, 0x4, 0x1f ;  /* 0x0c801f0007087f89 */ /* 0x000e2400000e0000 */
[----:B0-----:R-:W-:-:S05]  /*0120*/  FADD R8, R7, R8 ;  /* 0x0000000807087221 */ /* 0x001fca0000000000 */
[----:B------:R-:W0:Y:S02]  /*0130*/  SHFL.BFLY PT, R9, R8, 0x2, 0x1f ;  /* 0x0c401f0008097f89 */ /* 0x000e2400000e0000 */
[----:B0-----:R-:W-:-:S05]  /*0140*/  FADD R9, R8, R9 ;  /* 0x0000000908097221 */ /* 0x001fca0000000000 */
[----:B------:R-:W0:Y:S02]  /*0150*/  SHFL.BFLY PT, R10, R9, 0x1, 0x1f ;  /* 0x0c201f00090a7f89 */ /* 0x000e2400000e0000 */
[----:B0-----:R-:W-:-:S05]  /*0160*/  FADD R10, R9, R10 ;  /* 0x0000000a090a7221 */ /* 0x001fca0000000000 */
[----:B------:R0:W-:Y:S04]  /*0170*/  @!P0 STS [R3], R10 ;  /* 0x0000000a03008388 */ /* 0x0001e80000000800 */
[----:B------:R-:W-:Y:S01]  /*0180*/  BAR.SYNC.DEFER_BLOCKING 0x0 ;  /* 0x0000000000007b1d */ /* 0x000fe20000010000 */
[----:B------:R-:W-:-:S04]  /*0190*/  ISETP.NE.U32.AND P0, PT, R5, 0x1, PT ;  /* 0x000000010500780c */ /* 0x000fc80003f05070 */
[----:B------:R-:W-:Y:S02]  /*01a0*/  ISETP.LT.AND P0, PT, R13, 0x2, P0 ;  /* 0x000000020d00780c */ /* 0x000fe40000701270 */
[----:B0-----:R-:W-:Y:S01]  /*01b0*/  MOV R3, 0x3e800000 ;  /* 0x3e80000000037802 */ /* 0x001fe20000000f00 */
[----:B------:R-:W0:Y:S04]  /*01c0*/  @!P1 LDS R11, [R13.X4] ;  /* 0x000000000d0b9984 */ /* 0x000e280000004800 */
[----:B0-----:R-:W0:Y:S02]  /*01d0*/  SHFL.BFLY PT, R2, R11, 0x1, 0x1f ;  /* 0x0c201f000b027f89 */ /* 0x001e2400000e0000 */
[----:B0-----:R-:W-:-:S05]  /*01e0*/  FADD R2, R11, R2 ;  /* 0x000000020b027221 */ /* 0x001fca0000000000 */
[----:B------:R-:W-:Y:S04]  /*01f0*/  @P0 STS [R13.X4], R2 ;  /* 0x000000020d000388 */ /* 0x000fe80000004800 */
[----:B------:R-:W-:Y:S06]  /*0200*/  BAR.SYNC.DEFER_BLOCKING 0x0 ;  /* 0x0000000000007b1d */ /* 0x000fec0000010000 */
[----:B------:R-:W0:Y:S02]  /*0210*/  LDS R5, [RZ] ;  /* 0x00000000ff057984 */ /* 0x000e240000000800 */
[----:B0-----:R-:W-:-:S02]  /*0220*/  FADD R6, R5, 9.9999999392252902908e-09 ;  /* 0x322bcc7705067421 */ /* 0x001fc40000000000 */
[----:B------:R-:W-:Y:S03]  /*0230*/  BAR.SYNC.DEFER_BLOCKING 0x0 ;  /* 0x0000000000007b1d */ /* 0x000fe60000010000 */
[C---:B------:R-:W-:Y:S02]  /*0240*/  FSETP.GT.AND P1, PT, |R6|.reuse, 8.50705917302346158658e+37, PT ;  /* 0x7e8000000600780b */ /* 0x040fe40003f24200 */
[----:B------:R-:W-:Y:S02]  /*0250*/  FSETP.GEU.AND P0, PT, |R6|, 1.175494350822287508e-38, PT ;  /* 0x008000000600780b */ /* 0x000fe40003f0e200 */
[----:B------:R-:W-:-:S09]  /*0260*/  FSEL R3, R3, 1, P1 ;  /* 0x3f80000003037808 */ /* 0x000fd20000800000 */
[----:B------:R-:W-:Y:S01]  /*0270*/  @P1 FMUL R6, R6, 0.25 ;  /* 0x3e80000006061820 */ /* 0x000fe20000400000 */
[C---:B------:R-:W-:Y:S01]  /*0280*/  ISETP.NE.AND P1, PT, R4.reuse, RZ, PT ;  /* 0x000000ff0400720c */ /* 0x040fe20003f25270 */
[----:B------:R-:W-:Y:S01]  /*0290*/  @!P0 FMUL R3, R3, 16777216 ;  /* 0x4b80000003038820 */ /* 0x000fe20000400000 */
[----:B------:R-:W-:Y:S01]  /*02a0*/  IMAD.WIDE.U32 R4, R4, R15, c[0x0][0x170] ;  /* 0x00005c0004047625 */ /* 0x000fe200078e000f */
[----:B------:R-:W-:-:S06]  /*02b0*/  @!P0 FMUL R6, R6, 16777216 ;  /* 0x4b80000006068820 */ /* 0x000fcc0000400000 */
[----:B------:R-:W0:Y:S04]  /*02c0*/  MUFU.RCP R6, R6 ;  /* 0x0000000600067308 */ /* 0x000e280000001000 */
[----:B------:R-:W-:Y:S01]  /*02d0*/  @!P1 MOV R2, c[0x0][0x160] ;  /* 0x0000580000029a02 */ /* 0x000fe20000000f00 */
[----:B0-----:R-:W-:Y:S01]  /*02e0*/  FMUL R7, R6, R3 ;  /* 0x0000000306077220 */ /* 0x001fe20000400000 */
[----:B------:R-:W-:-:S03]  /*02f0*/  @!P1 MOV R3, c[0x0][0x164] ;  /* 0x0000590000039a02 */ /* 0x000fc60000000f00 */
[----:B------:R-:W-:Y:S02]  /*0300*/  FADD R9, R7, R7 ;  /* 0x0000000707097221 */ /* 0x000fe40000000000 */
[----:B------:R-:W-:Y:S02]  /*0310*/  @!P1 STG.E [R2.64], R7 ;  /* 0x0000000702009986 */ /* 0x000fe4000c101904 */
[----:B------:R-:W-:-:S05]  /*0320*/  FMUL R9, R0, R9 ;  /* 0x0000000900097220 */ /* 0x000fca0000400000 */
[----:B------:R-:W-:Y:S01]  /*0330*/  STG.E [R4.64], R9 ;  /* 0x0000000904007986 */ /* 0x000fe2000c101904 */
[----:B------:R-:W-:Y:S05]  /*0340*/  EXIT ;  /* 0x000000000000794d */ /* 0x000fea0003800000 */
.L_x_0:
[----:B------:R-:W-:-:S00]  /*0350*/  BRA `(.L_x_0) ;  /* 0xfffffff000007947 */ /* 0x000fc0000383ffff */
[----:B------:R-:W-:-:S00]  /*0360*/  NOP ;  /* 0x0000000000007918 */ /* 0x000fc00000000000 */
        /* <DEDUP_REMOVED lines=9> */
.L_x_1:


//--------------------- .nv.shared.triton_per_fused_add_mul_pow_reciprocal_select_sum_unsqueeze_26 --------------------------
	.section	.nv.shared.triton_per_fused_add_mul_pow_reciprocal_select_sum_unsqueeze_26,"aw",@nobits
	.sectionflags	@""
	.align	16
